	.headerflags	@"EF_CUDA_TEXMODE_UNIFIED EF_CUDA_64BIT_ADDRESS EF_CUDA_ACCELERATORS EF_CUDA_SM90 EF_CUDA_VIRTUAL_SM(EF_CUDA_SM90)"
	.elftype	@"ET_EXEC"


//--------------------- .nv.info                  --------------------------
	.section	.nv.info,"",@"SHT_CUDA_INFO"
	.align	4


	//----- nvinfo : EIATTR_REGCOUNT
	.align		4
        /*0000*/ 	.byte	0x04, 0x2f
        /*0002*/ 	.short	(.L_1 - .L_0)
	.align		4
.L_0:
        /*0004*/ 	.word	index@(triton_poi_fused_max_pool2d_with_indices_67)
        /*0008*/ 	.word	0x0000000e


	//----- nvinfo : EIATTR_MIN_STACK_SIZE
	.align		4
.L_1:
        /*000c*/ 	.byte	0x04, 0x12
        /*000e*/ 	.short	(.L_3 - .L_2)
	.align		4
.L_2:
        /*0010*/ 	.word	index@(triton_poi_fused_max_pool2d_with_indices_67)
        /*0014*/ 	.word	0x00000000


	//----- nvinfo : EIATTR_FRAME_SIZE
	.align		4
.L_3:
        /*0018*/ 	.byte	0x04, 0x11
        /*001a*/ 	.short	(.L_5 - .L_4)
	.align		4
.L_4:
        /*001c*/ 	.word	index@(triton_poi_fused_max_pool2d_with_indices_67)
        /*0020*/ 	.word	0x00000000


	//----- nvinfo : EIATTR_MIN_STACK_SIZE
	.align		4
.L_5:
        /*0024*/ 	.byte	0x04, 0x12
        /*0026*/ 	.short	(.L_7 - .L_6)
	.align		4
.L_6:
        /*0028*/ 	.word	index@(triton_poi_fused_max_pool2d_with_indices_67)
        /*002c*/ 	.word	0x00000000
.L_7:


//--------------------- .nv.info.triton_poi_fused_max_pool2d_with_indices_67 --------------------------
	.section	.nv.info.triton_poi_fused_max_pool2d_with_indices_67,"",@"SHT_CUDA_INFO"
	.sectionflags	@""
	.align	4


	//----- nvinfo : EIATTR_CUDA_API_VERSION
	.align		4
        /*0000*/ 	.byte	0x04, 0x37
        /*0002*/ 	.short	(.L_9 - .L_8)
.L_8:
        /*0004*/ 	.word	0x0000007c


	//----- nvinfo : EIATTR_KPARAM_INFO
	.align		4
.L_9:
        /*0008*/ 	.byte	0x04, 0x17
        /*000a*/ 	.short	(.L_11 - .L_10)
.L_10:
        /*000c*/ 	.word	0x00000000
        /*0010*/ 	.short	0x0003
        /*0012*/ 	.short	0x0018
        /*0014*/ 	.byte	0x00, 0xf0, 0x11, 0x00


	//----- nvinfo : EIATTR_KPARAM_INFO
	.align		4
.L_11:
        /*0018*/ 	.byte	0x04, 0x17
        /*001a*/ 	.short	(.L_13 - .L_12)
.L_12:
        /*001c*/ 	.word	0x00000000
        /*0020*/ 	.short	0x0002
        /*0022*/ 	.short	0x0010
        /*0024*/ 	.byte	0x00, 0xf4, 0x21, 0x00


	//----- nvinfo : EIATTR_KPARAM_INFO
	.align		4
.L_13:
        /*0028*/ 	.byte	0x04, 0x17
        /*002a*/ 	.short	(.L_15 - .L_14)
.L_14:
        /*002c*/ 	.word	0x00000000
        /*0030*/ 	.short	0x0001
        /*0032*/ 	.short	0x0008
        /*0034*/ 	.byte	0x00, 0xf4, 0x21, 0x00


	//----- nvinfo : EIATTR_KPARAM_INFO
	.align		4
.L_15:
        /*0038*/ 	.byte	0x04, 0x17
        /*003a*/ 	.short	(.L_17 - .L_16)
.L_16:
        /*003c*/ 	.word	0x00000000
        /*0040*/ 	.short	0x0000
        /*0042*/ 	.short	0x0000
        /*0044*/ 	.byte	0x00, 0xf4, 0x21, 0x00


	//----- nvinfo : EIATTR_SPARSE_MMA_MASK
	.align		4
.L_17:
        /*0048*/ 	.byte	0x03, 0x50
        /*004a*/ 	.short	0x0000


	//----- nvinfo : EIATTR_MAXREG_COUNT
	.align		4
        /*004c*/ 	.byte	0x03, 0x1b
        /*004e*/ 	.short	0x00ff


	//----- nvinfo : EIATTR_EXIT_INSTR_OFFSETS
	.align		4
        /*0050*/ 	.byte	0x04, 0x1c
        /*0052*/ 	.short	(.L_19 - .L_18)


	//   ....[0]....
.L_18:
        /*0054*/ 	.word	0x00000240


	//   ....[1]....
        /*0058*/ 	.word	0x00000260


	//----- nvinfo : EIATTR_REQNTID
	.align		4
.L_19:
        /*005c*/ 	.byte	0x04, 0x10
        /*005e*/ 	.short	(.L_21 - .L_20)
.L_20:
        /*0060*/ 	.word	0x00000080
        /*0064*/ 	.word	0x00000001
        /*0068*/ 	.word	0x00000001


	//----- nvinfo : EIATTR_CBANK_PARAM_SIZE
	.align		4
.L_21:
        /*006c*/ 	.byte	0x03, 0x19
        /*006e*/ 	.short	0x001c


	//----- nvinfo : EIATTR_PARAM_CBANK
	.align		4
        /*0070*/ 	.byte	0x04, 0x0a
        /*0072*/ 	.short	(.L_23 - .L_22)
	.align		4
.L_22:
        /*0074*/ 	.word	index@(.nv.constant0.triton_poi_fused_max_pool2d_with_indices_67)
        /*0078*/ 	.short	0x0210
        /*007a*/ 	.short	0x001c


	//----- nvinfo : EIATTR_SW_WAR
	.align		4
.L_23:
        /*007c*/ 	.byte	0x04, 0x36
        /*007e*/ 	.short	(.L_25 - .L_24)
.L_24:
        /*0080*/ 	.word	0x00000008
.L_25:


//--------------------- .nv.callgraph             --------------------------
	.section	.nv.callgraph,"",@"SHT_CUDA_CALLGRAPH"
	.align	4
	.sectionentsize	8
	.align		4
        /*0000*/ 	.word	0x00000000
	.align		4
        /*0004*/ 	.word	0xffffffff
	.align		4
        /*0008*/ 	.word	0x00000000
	.align		4
        /*000c*/ 	.word	0xfffffffe
	.align		4
        /*0010*/ 	.word	0x00000000
	.align		4
        /*0014*/ 	.word	0xfffffffd
	.align		4
        /*0018*/ 	.word	0x00000000
	.align		4
        /*001c*/ 	.word	0xfffffffc


//--------------------- .text.triton_poi_fused_max_pool2d_with_indices_67 --------------------------
	.section	.text.triton_poi_fused_max_pool2d_with_indices_67,"ax",@progbits
	.align	128
        .global         triton_poi_fused_max_pool2d_with_indices_67
        .type           triton_poi_fused_max_pool2d_with_indices_67,@function
        .size           triton_poi_fused_max_pool2d_with_indices_67,(.L_x_1 - triton_poi_fused_max_pool2d_with_indices_67)
        .other          triton_poi_fused_max_pool2d_with_indices_67,@"STO_CUDA_ENTRY STV_DEFAULT"
triton_poi_fused_max_pool2d_with_indices_67:
.text.triton_poi_fused_max_pool2d_with_indices_67:
[----:B------:R-:W0:Y:S02]  /*0000*/  LDC R1, c[0x0][0x28] ;  /* 0x00000a00ff017b82 */ /* 0x000e240000000800 */
[----:B------:R-:W1:Y:S01]  /*0010*/  S2R R0, SR_TID.X ;  /* 0x0000000000007919 */ /* 0x000e620000002100 */
[----:B------:R-:W2:Y:S01]  /*0020*/  LDC.64 R2, c[0x0][0x210] ;  /* 0x00008400ff027b82 */ /* 0x000ea20000000a00 */
[----:B------:R-:W-:Y:S01]  /*0030*/  IMAD.MOV.U32 R11, RZ, RZ, RZ ;  /* 0x000000ffff0b7224 */ /* 0x000fe200078e00ff */
[----:B------:R-:W-:Y:S01]  /*0040*/  ULDC.64 UR4, c[0x0][0x208] ;  /* 0x0000820000047ab9 */ /* 0x000fe20000000a00 */
[----:B------:R-:W3:Y:S01]  /*0050*/  S2R R5, SR_CTAID.X ;  /* 0x0000000000057919 */ /* 0x000ee20000002500 */
[----:B------:R-:W-:Y:S01]  /*0060*/  IMAD.MOV.U32 R4, RZ, RZ, RZ ;  /* 0x000000ffff047224 */ /* 0x000fe200078e00ff */
[----:B------:R-:W-:Y:S01]  /*0070*/  ULDC.64 UR6, c[0x0][0x220] ;  /* 0x0000880000067ab9 */ /* 0x000fe20000000a00 */
[----:B-1----:R-:W-:-:S05]  /*0080*/  LOP3.LUT R0, R0, 0x7f, RZ, 0xc0, !PT ;  /* 0x0000007f00007812 */ /* 0x002fca00078ec0ff */
[----:B---3--:R-:W-:Y:S02]  /*0090*/  IMAD R5, R5, 0x80, R0 ;  /* 0x0000008005057824 */ /* 0x008fe400078e0200 */
[----:B------:R-:W-:Y:S02]  /*00a0*/  IMAD.MOV.U32 R0, RZ, RZ, RZ ;  /* 0x000000ffff007224 */ /* 0x000fe400078e00ff */
[C---:B------:R-:W-:Y:S01]  /*00b0*/  IMAD.SHL.U32 R7, R5.reuse, 0x4, RZ ;  /* 0x0000000405077824 */ /* 0x040fe200078e00ff */
[----:B------:R-:W-:-:S03]  /*00c0*/  ISETP.GE.AND P0, PT, R5, 0x200, PT ;  /* 0x000002000500780c */ /* 0x000fc60003f06270 */
[----:B--2---:R-:W-:Y:S02]  /*00d0*/  IMAD.WIDE R2, R7, 0x4, R2 ;  /* 0x0000000407027825 */ /* 0x004fe400078e0202 */
[----:B------:R-:W1:Y:S08]  /*00e0*/  LDC.64 R6, c[0x0][0x218] ;  /* 0x00008600ff067b82 */ /* 0x000e700000000a00 */
[----:B------:R-:W2:Y:S04]  /*00f0*/  @!P0 LDG.E.EL R0, desc[UR4][R2.64] ;  /* 0x0000000402008981 */ /* 0x000ea8000c2e1900 */
[----:B------:R-:W2:Y:S01]  /*0100*/  @!P0 LDG.E.EL R11, desc[UR4][R2.64+0x4] ;  /* 0x00000404020b8981 */ /* 0x000ea2000c2e1900 */
[----:B------:R-:W-:-:S03]  /*0110*/  IMAD.MOV.U32 R9, RZ, RZ, RZ ;  /* 0x000000ffff097224 */ /* 0x000fc600078e00ff */
[----:B------:R-:W3:Y:S04]  /*0120*/  @!P0 LDG.E.EL R4, desc[UR4][R2.64+0x8] ;  /* 0x0000080402048981 */ /* 0x000ee8000c2e1900 */
[----:B------:R1:W4:Y:S02]  /*0130*/  @!P0 LDG.E.EL R9, desc[UR4][R2.64+0xc] ;  /* 0x00000c0402098981 */ /* 0x000324000c2e1900 */
[----:B-1----:R-:W-:Y:S01]  /*0140*/  IMAD.WIDE R2, R5, 0x4, R6 ;  /* 0x0000000405027825 */ /* 0x002fe200078e0206 */
[C---:B--2---:R-:W-:Y:S02]  /*0150*/  FSETP.GT.AND P3, PT, R11.reuse, R0, PT ;  /* 0x000000000b00720b */ /* 0x044fe40003f64000 */
[----:B------:R-:W-:Y:S02]  /*0160*/  FSETP.NAN.AND P1, PT, R11, R11, PT ;  /* 0x0000000b0b00720b */ /* 0x000fe40003f28000 */
[----:B---3--:R-:W-:-:S02]  /*0170*/  FSETP.NAN.AND P4, PT, R4, R4, PT ;  /* 0x000000040400720b */ /* 0x008fc40003f88000 */
[----:B----4-:R-:W-:-:S07]  /*0180*/  FSETP.NAN.AND P2, PT, R9, R9, PT ;  /* 0x000000090900720b */ /* 0x010fce0003f48000 */
[----:B------:R-:W-:Y:S02]  /*0190*/  @!P3 FSEL R11, R11, R0, P1 ;  /* 0x000000000b0bb208 */ /* 0x000fe40000800000 */
[----:B------:R-:W-:Y:S02]  /*01a0*/  SEL R0, RZ, 0x1, !P3 ;  /* 0x00000001ff007807 */ /* 0x000fe40005800000 */
[----:B------:R-:W-:-:S04]  /*01b0*/  FSETP.GEU.AND P1, PT, R11, R4, PT ;  /* 0x000000040b00720b */ /* 0x000fc80003f2e000 */
[----:B------:R-:W-:Y:S02]  /*01c0*/  @!P4 FSEL R4, R4, R11, !P1 ;  /* 0x0000000b0404c208 */ /* 0x000fe40004800000 */
[----:B------:R-:W-:Y:S02]  /*01d0*/  SEL R0, R0, 0x2, P1 ;  /* 0x0000000200007807 */ /* 0x000fe40000800000 */
[----:B------:R-:W-:-:S04]  /*01e0*/  FSETP.GEU.AND P4, PT, R4, R9, PT ;  /* 0x000000090400720b */ /* 0x000fc80003f8e000 */
[----:B------:R-:W-:Y:S02]  /*01f0*/  @!P2 SEL R9, R9, R4, !P4 ;  /* 0x000000040909a207 */ /* 0x000fe40006000000 */
[----:B------:R-:W-:Y:S02]  /*0200*/  IADD3 R4, P2, R5, UR6, RZ ;  /* 0x0000000605047c10 */ /* 0x000fe4000ff5e0ff */
[----:B------:R-:W-:Y:S01]  /*0210*/  SEL R7, R0, 0x3, P4 ;  /* 0x0000000300077807 */ /* 0x000fe20002000000 */
[----:B------:R1:W-:Y:S01]  /*0220*/  @!P0 STG.E desc[UR4][R2.64], R9 ;  /* 0x0000000902008986 */ /* 0x0003e2000c101904 */
[----:B------:R-:W-:Y:S01]  /*0230*/  LEA.HI.X.SX32 R5, R5, UR7, 0x1, P2 ;  /* 0x0000000705057c11 */ /* 0x000fe200090f0eff */
[----:B------:R-:W-:Y:S08]  /*0240*/  @P0 EXIT ;  /* 0x000000000000094d */ /* 0x000ff00003800000 */
[----:B------:R-:W-:Y:S01]  /*0250*/  STG.E.U8 desc[UR4][R4.64], R7 ;  /* 0x0000000704007986 */ /* 0x000fe2000c101104 */
[----:B------:R-:W-:Y:S05]  /*0260*/  EXIT ;  /* 0x000000000000794d */ /* 0x000fea0003800000 */
.L_x_0:
[----:B------:R-:W-:-:S00]  /*0270*/  BRA `(.L_x_0) ;  /* 0xfffffffc00fc7947 */ /* 0x000fc0000383ffff */
[----:B------:R-:W-:-:S00]  /*0280*/  NOP ;  /* 0x0000000000007918 */ /* 0x000fc00000000000 */
[----:B------:R-:W-:-:S00]  /*0290*/  NOP ;  /* 0x0000000000007918 */ /* 0x000fc00000000000 */
[----:B------:R-:W-:-:S00]  /*02a0*/  NOP ;  /* 0x0000000000007918 */ /* 0x000fc00000000000 */
[----:B------:R-:W-:-:S00]  /*02b0*/  NOP ;  /* 0x0000000000007918 */ /* 0x000fc00000000000 */
[----:B------:R-:W-:-:S00]  /*02c0*/  NOP ;  /* 0x0000000000007918 */ /* 0x000fc00000000000 */
[----:B------:R-:W-:-:S00]  /*02d0*/  NOP ;  /* 0x0000000000007918 */ /* 0x000fc00000000000 */
[----:B------:R-:W-:-:S00]  /*02e0*/  NOP ;  /* 0x0000000000007918 */ /* 0x000fc00000000000 */
[----:B------:R-:W-:-:S00]  /*02f0*/  NOP ;  /* 0x0000000000007918 */ /* 0x000fc00000000000 */
.L_x_1:


//--------------------- .nv.constant0.triton_poi_fused_max_pool2d_with_indices_67 --------------------------
	.section	.nv.constant0.triton_poi_fused_max_pool2d_with_indices_67,"a",@progbits
	.sectionflags	@""
	.align	4
.nv.constant0.triton_poi_fused_max_pool2d_with_indices_67:
	.zero		556
